	.headerflags	@"EF_CUDA_TEXMODE_UNIFIED EF_CUDA_64BIT_ADDRESS EF_CUDA_ACCELERATORS EF_CUDA_SM90 EF_CUDA_VIRTUAL_SM(EF_CUDA_SM90)"
	.elftype	@"ET_EXEC"


//--------------------- .nv.info                  --------------------------
	.section	.nv.info,"",@"SHT_CUDA_INFO"
	.align	4


	//----- nvinfo : EIATTR_REGCOUNT
	.align		4
        /*0000*/ 	.byte	0x04, 0x2f
        /*0002*/ 	.short	(.L_3 - .L_2)
	.align		4
.L_2:
        /*0004*/ 	.word	index@(triton_poi_fused__native_batch_norm_legit_no_training_max_pool2d_with_indices_relu_5)
        /*0008*/ 	.word	0x0000001c


	//----- nvinfo : EIATTR_MIN_STACK_SIZE
	.align		4
.L_3:
        /*000c*/ 	.byte	0x04, 0x12
        /*000e*/ 	.short	(.L_5 - .L_4)
	.align		4
.L_4:
        /*0010*/ 	.word	index@(triton_poi_fused__native_batch_norm_legit_no_training_max_pool2d_with_indices_relu_5)
        /*0014*/ 	.word	0x00000000


	//----- nvinfo : EIATTR_FRAME_SIZE
	.align		4
.L_5:
        /*0018*/ 	.byte	0x04, 0x11
        /*001a*/ 	.short	(.L_7 - .L_6)
	.align		4
.L_6:
        /*001c*/ 	.word	index@(triton_poi_fused__native_batch_norm_legit_no_training_max_pool2d_with_indices_relu_5)
        /*0020*/ 	.word	0x00000000


	//----- nvinfo : EIATTR_MIN_STACK_SIZE
	.align		4
.L_7:
        /*0024*/ 	.byte	0x04, 0x12
        /*0026*/ 	.short	(.L_9 - .L_8)
	.align		4
.L_8:
        /*0028*/ 	.word	index@(triton_poi_fused__native_batch_norm_legit_no_training_max_pool2d_with_indices_relu_5)
        /*002c*/ 	.word	0x00000000
.L_9:


//--------------------- .nv.info.triton_poi_fused__native_batch_norm_legit_no_training_max_pool2d_with_indices_relu_5 --------------------------
	.section	.nv.info.triton_poi_fused__native_batch_norm_legit_no_training_max_pool2d_with_indices_relu_5,"",@"SHT_CUDA_INFO"
	.sectionflags	@""
	.align	4


	//----- nvinfo : EIATTR_CUDA_API_VERSION
	.align		4
        /*0000*/ 	.byte	0x04, 0x37
        /*0002*/ 	.short	(.L_11 - .L_10)
.L_10:
        /*0004*/ 	.word	0x0000007c


	//----- nvinfo : EIATTR_KPARAM_INFO
	.align		4
.L_11:
        /*0008*/ 	.byte	0x04, 0x17
        /*000a*/ 	.short	(.L_13 - .L_12)
.L_12:
        /*000c*/ 	.word	0x00000000
        /*0010*/ 	.short	0x0006
        /*0012*/ 	.short	0x0030
        /*0014*/ 	.byte	0x00, 0xf0, 0x11, 0x00


	//----- nvinfo : EIATTR_KPARAM_INFO
	.align		4
.L_13:
        /*0018*/ 	.byte	0x04, 0x17
        /*001a*/ 	.short	(.L_15 - .L_14)
.L_14:
        /*001c*/ 	.word	0x00000000
        /*0020*/ 	.short	0x0005
        /*0022*/ 	.short	0x0028
        /*0024*/ 	.byte	0x00, 0xf4, 0x21, 0x00


	//----- nvinfo : EIATTR_KPARAM_INFO
	.align		4
.L_15:
        /*0028*/ 	.byte	0x04, 0x17
        /*002a*/ 	.short	(.L_17 - .L_16)
.L_16:
        /*002c*/ 	.word	0x00000000
        /*0030*/ 	.short	0x0004
        /*0032*/ 	.short	0x0020
        /*0034*/ 	.byte	0x00, 0xf4, 0x21, 0x00


	//----- nvinfo : EIATTR_KPARAM_INFO
	.align		4
.L_17:
        /*0038*/ 	.byte	0x04, 0x17
        /*003a*/ 	.short	(.L_19 - .L_18)
.L_18:
        /*003c*/ 	.word	0x00000000
        /*0040*/ 	.short	0x0003
        /*0042*/ 	.short	0x0018
        /*0044*/ 	.byte	0x00, 0xf4, 0x21, 0x00


	//----- nvinfo : EIATTR_KPARAM_INFO
	.align		4
.L_19:
        /*0048*/ 	.byte	0x04, 0x17
        /*004a*/ 	.short	(.L_21 - .L_20)
.L_20:
        /*004c*/ 	.word	0x00000000
        /*0050*/ 	.short	0x0002
        /*0052*/ 	.short	0x0010
        /*0054*/ 	.byte	0x00, 0xf4, 0x21, 0x00


	//----- nvinfo : EIATTR_KPARAM_INFO
	.align		4
.L_21:
        /*0058*/ 	.byte	0x04, 0x17
        /*005a*/ 	.short	(.L_23 - .L_22)
.L_22:
        /*005c*/ 	.word	0x00000000
        /*0060*/ 	.short	0x0001
        /*0062*/ 	.short	0x0008
        /*0064*/ 	.byte	0x00, 0xf4, 0x21, 0x00


	//----- nvinfo : EIATTR_KPARAM_INFO
	.align		4
.L_23:
        /*0068*/ 	.byte	0x04, 0x17
        /*006a*/ 	.short	(.L_25 - .L_24)
.L_24:
        /*006c*/ 	.word	0x00000000
        /*0070*/ 	.short	0x0000
        /*0072*/ 	.short	0x0000
        /*0074*/ 	.byte	0x00, 0xf4, 0x21, 0x00


	//----- nvinfo : EIATTR_SPARSE_MMA_MASK
	.align		4
.L_25:
        /*0078*/ 	.byte	0x03, 0x50
        /*007a*/ 	.short	0x0000


	//----- nvinfo : EIATTR_MAXREG_COUNT
	.align		4
        /*007c*/ 	.byte	0x03, 0x1b
        /*007e*/ 	.short	0x00ff


	//----- nvinfo : EIATTR_EXIT_INSTR_OFFSETS
	.align		4
        /*0080*/ 	.byte	0x04, 0x1c
        /*0082*/ 	.short	(.L_27 - .L_26)


	//   ....[0]....
.L_26:
        /*0084*/ 	.word	0x00000630


	//----- nvinfo : EIATTR_REQNTID
	.align		4
.L_27:
        /*0088*/ 	.byte	0x04, 0x10
        /*008a*/ 	.short	(.L_29 - .L_28)
.L_28:
        /*008c*/ 	.word	0x00000080
        /*0090*/ 	.word	0x00000001
        /*0094*/ 	.word	0x00000001


	//----- nvinfo : EIATTR_CBANK_PARAM_SIZE
	.align		4
.L_29:
        /*0098*/ 	.byte	0x03, 0x19
        /*009a*/ 	.short	0x0034


	//----- nvinfo : EIATTR_PARAM_CBANK
	.align		4
        /*009c*/ 	.byte	0x04, 0x0a
        /*009e*/ 	.short	(.L_31 - .L_30)
	.align		4
.L_30:
        /*00a0*/ 	.word	index@(.nv.constant0.triton_poi_fused__native_batch_norm_legit_no_training_max_pool2d_with_indices_relu_5)
        /*00a4*/ 	.short	0x0210
        /*00a6*/ 	.short	0x0034


	//----- nvinfo : EIATTR_SW_WAR
	.align		4
.L_31:
        /*00a8*/ 	.byte	0x04, 0x36
        /*00aa*/ 	.short	(.L_33 - .L_32)
.L_32:
        /*00ac*/ 	.word	0x00000008
.L_33:


//--------------------- .nv.callgraph             --------------------------
	.section	.nv.callgraph,"",@"SHT_CUDA_CALLGRAPH"
	.align	4
	.sectionentsize	8
	.align		4
        /*0000*/ 	.word	0x00000000
	.align		4
        /*0004*/ 	.word	0xffffffff
	.align		4
        /*0008*/ 	.word	0x00000000
	.align		4
        /*000c*/ 	.word	0xfffffffe
	.align		4
        /*0010*/ 	.word	0x00000000
	.align		4
        /*0014*/ 	.word	0xfffffffd
	.align		4
        /*0018*/ 	.word	0x00000000
	.align		4
        /*001c*/ 	.word	0xfffffffc


//--------------------- .nv.constant4             --------------------------
	.section	.nv.constant4,"a",@progbits
	.align	8
	.align		8
.nv.constant4:
        /*0000*/ 	.dword	_$_str
	.align		8
        /*0008*/ 	.dword	_$_str_$_2


//--------------------- .text.triton_poi_fused__native_batch_norm_legit_no_training_max_pool2d_with_indices_relu_5 --------------------------
	.section	.text.triton_poi_fused__native_batch_norm_legit_no_training_max_pool2d_with_indices_relu_5,"ax",@progbits
	.align	128
        .global         triton_poi_fused__native_batch_norm_legit_no_training_max_pool2d_with_indices_relu_5
        .type           triton_poi_fused__native_batch_norm_legit_no_training_max_pool2d_with_indices_relu_5,@function
        .size           triton_poi_fused__native_batch_norm_legit_no_training_max_pool2d_with_indices_relu_5,(.L_x_1 - triton_poi_fused__native_batch_norm_legit_no_training_max_pool2d_with_indices_relu_5)
        .other          triton_poi_fused__native_batch_norm_legit_no_training_max_pool2d_with_indices_relu_5,@"STO_CUDA_ENTRY STV_DEFAULT"
triton_poi_fused__native_batch_norm_legit_no_training_max_pool2d_with_indices_relu_5:
.text.triton_poi_fused__native_batch_norm_legit_no_training_max_pool2d_with_indices_relu_5:
[----:B------:R-:W-:Y:S01]  /*0000*/  LDC R1, c[0x0][0x28] ;  /* 0x00000a00ff017b82 */ /* 0x000fe20000000800 */
[----:B------:R-:W1:Y:S07]  /*0010*/  S2R R0, SR_TID.X ;  /* 0x0000000000007919 */ /* 0x000e6e0000002100 */
[----:B------:R-:W2:Y:S01]  /*0020*/  LDC.64 R10, c[0x0][0x210] ;  /* 0x00008400ff0a7b82 */ /* 0x000ea20000000a00 */
[----:B------:R-:W-:Y:S01]  /*0030*/  ULDC.64 UR4, c[0x0][0x208] ;  /* 0x0000820000047ab9 */ /* 0x000fe20000000a00 */
[----:B------:R-:W3:Y:S01]  /*0040*/  S2R R3, SR_CTAID.X ;  /* 0x0000000000037919 */ /* 0x000ee20000002500 */
[----:B-1----:R-:W-:Y:S01]  /*0050*/  IMAD.SHL.U32 R0, R0, 0x2, RZ ;  /* 0x0000000200007824 */ /* 0x002fe200078e00ff */
[----:B---3--:R-:W-:-:S04]  /*0060*/  SHF.R.S32.HI R9, RZ, 0x17, R3 ;  /* 0x00000017ff097819 */ /* 0x008fc80000011403 */
[----:B------:R-:W-:Y:S02]  /*0070*/  LOP3.LUT R0, R0, 0xfe, RZ, 0xc0, !PT ;  /* 0x000000fe00007812 */ /* 0x000fe400078ec0ff */
[----:B------:R-:W-:-:S03]  /*0080*/  SGXT R9, R9, 0x1 ;  /* 0x000000010909781a */ /* 0x000fc60000000200 */
[----:B------:R-:W-:Y:S02]  /*0090*/  IMAD R0, R3, 0x100, R0 ;  /* 0x0000010003007824 */ /* 0x000fe400078e0200 */
[----:B------:R-:W1:Y:S03]  /*00a0*/  LDC.64 R2, c[0x0][0x220] ;  /* 0x00008800ff027b82 */ /* 0x000e660000000a00 */
[-C--:B------:R-:W-:Y:S02]  /*00b0*/  LEA.HI R4, R9, R0.reuse, RZ, 0xa ;  /* 0x0000000009047211 */ /* 0x080fe400078f50ff */
[----:B------:R-:W-:Y:S02]  /*00c0*/  SHF.R.S32.HI R5, RZ, 0x1f, R0 ;  /* 0x0000001fff057819 */ /* 0x000fe40000011400 */
[----:B------:R-:W-:Y:S02]  /*00d0*/  SHF.R.S32.HI R4, RZ, 0xa, R4 ;  /* 0x0000000aff047819 */ /* 0x000fe40000011404 */
[----:B------:R-:W-:-:S02]  /*00e0*/  LEA.HI R5, R5, R0, RZ, 0x5 ;  /* 0x0000000005057211 */ /* 0x000fc400078f28ff */
[----:B------:R-:W-:Y:S02]  /*00f0*/  LEA.HI R6, R4, R4, RZ, 0x2 ;  /* 0x0000000404067211 */ /* 0x000fe400078f10ff */
[C---:B------:R-:W-:Y:S01]  /*0100*/  LOP3.LUT R7, R5.reuse, 0x7fffffe0, RZ, 0xc0, !PT ;  /* 0x7fffffe005077812 */ /* 0x040fe200078ec0ff */
[----:B------:R-:W-:Y:S01]  /*0110*/  IMAD.SHL.U32 R5, R5, 0x4, RZ ;  /* 0x0000000405057824 */ /* 0x000fe200078e00ff */
[----:B------:R-:W-:-:S03]  /*0120*/  LOP3.LUT R15, R6, 0xfffffffc, RZ, 0xc0, !PT ;  /* 0xfffffffc060f7812 */ /* 0x000fc600078ec0ff */
[----:B------:R-:W-:Y:S01]  /*0130*/  IMAD.IADD R7, R0, 0x1, -R7 ;  /* 0x0000000100077824 */ /* 0x000fe200078e0a07 */
[----:B------:R-:W-:Y:S01]  /*0140*/  LOP3.LUT R6, R5, 0xffffff80, RZ, 0xc0, !PT ;  /* 0xffffff8005067812 */ /* 0x000fe200078ec0ff */
[----:B------:R-:W-:Y:S02]  /*0150*/  IMAD.IADD R15, R4, 0x1, -R15 ;  /* 0x00000001040f7824 */ /* 0x000fe400078e0a0f */
[----:B------:R-:W-:Y:S02]  /*0160*/  VIADD R4, R0, 0x1 ;  /* 0x0000000100047836 */ /* 0x000fe40000000000 */
[----:B-1----:R-:W-:-:S03]  /*0170*/  IMAD.WIDE R2, R15, 0x4, R2 ;  /* 0x000000040f027825 */ /* 0x002fc600078e0202 */
[----:B------:R-:W-:Y:S02]  /*0180*/  LEA.HI R9, R9, R4, RZ, 0x5 ;  /* 0x0000000409097211 */ /* 0x000fe400078f28ff */
[----:B------:R1:W3:Y:S01]  /*0190*/  LDG.E.EL R13, desc[UR4][R2.64] ;  /* 0x00000004020d7981 */ /* 0x0002e2000c2e1900 */
[----:B------:R-:W-:Y:S01]  /*01a0*/  IMAD R25, R7, 0x2, R6 ;  /* 0x0000000207197824 */ /* 0x000fe200078e0206 */
[----:B------:R-:W-:-:S03]  /*01b0*/  LOP3.LUT R9, R9, 0x7fffffe0, RZ, 0xc0, !PT ;  /* 0x7fffffe009097812 */ /* 0x000fc600078ec0ff */
[C---:B------:R-:W-:Y:S02]  /*01c0*/  VIADD R7, R25.reuse, 0x40 ;  /* 0x0000004019077836 */ /* 0x040fe40000000000 */
[----:B------:R-:W-:Y:S02]  /*01d0*/  IMAD.IADD R9, R4, 0x1, -R9 ;  /* 0x0000000104097824 */ /* 0x000fe400078e0a09 */
[----:B--2---:R-:W-:Y:S01]  /*01e0*/  IMAD.WIDE R4, R25, 0x4, R10 ;  /* 0x0000000419047825 */ /* 0x004fe200078e020a */
[----:B-1----:R-:W1:Y:S03]  /*01f0*/  LDC.64 R2, c[0x0][0x218] ;  /* 0x00008600ff027b82 */ /* 0x002e660000000a00 */
[----:B------:R-:W-:Y:S01]  /*0200*/  IMAD R9, R9, 0x2, R6 ;  /* 0x0000000209097824 */ /* 0x000fe200078e0206 */
[----:B------:R-:W2:Y:S01]  /*0210*/  LDG.E.EL R14, desc[UR4][R4.64] ;  /* 0x00000004040e7981 */ /* 0x000ea2000c2e1900 */
[----:B------:R-:W-:-:S03]  /*0220*/  IMAD.WIDE R6, R7, 0x4, R10 ;  /* 0x0000000407067825 */ /* 0x000fc600078e020a */
[----:B------:R-:W2:Y:S01]  /*0230*/  LDG.E.EL R17, desc[UR4][R4.64+0x4] ;  /* 0x0000040404117981 */ /* 0x000ea2000c2e1900 */
[----:B------:R-:W-:-:S03]  /*0240*/  IMAD.WIDE R22, R9, 0x4, R10 ;  /* 0x0000000409167825 */ /* 0x000fc600078e020a */
[----:B------:R4:W5:Y:S01]  /*0250*/  LDG.E.EL R12, desc[UR4][R6.64] ;  /* 0x00000004060c7981 */ /* 0x000962000c2e1900 */
[----:B------:R-:W-:-:S03]  /*0260*/  VIADD R21, R9, 0x40 ;  /* 0x0000004009157836 */ /* 0x000fc60000000000 */
[----:B------:R-:W5:Y:S01]  /*0270*/  LDG.E.EL R16, desc[UR4][R22.64] ;  /* 0x0000000416107981 */ /* 0x000f62000c2e1900 */
[----:B------:R-:W-:-:S03]  /*0280*/  IMAD.WIDE R20, R21, 0x4, R10 ;  /* 0x0000000415147825 */ /* 0x000fc600078e020a */
[----:B------:R-:W5:Y:S01]  /*0290*/  LDG.E.EL R19, desc[UR4][R22.64+0x4] ;  /* 0x0000040416137981 */ /* 0x000f62000c2e1900 */
[----:B------:R-:W-:Y:S01]  /*02a0*/  VIADD R25, R25, 0x41 ;  /* 0x0000004119197836 */ /* 0x000fe20000000000 */
[----:B----4-:R-:W4:Y:S01]  /*02b0*/  LDC.64 R6, c[0x0][0x230] ;  /* 0x00008c00ff067b82 */ /* 0x010f220000000a00 */
[----:B------:R-:W-:Y:S01]  /*02c0*/  VIADD R9, R9, 0x41 ;  /* 0x0000004109097836 */ /* 0x000fe20000000000 */
[----:B------:R-:W5:Y:S01]  /*02d0*/  LDG.E.EL R18, desc[UR4][R20.64] ;  /* 0x0000000414127981 */ /* 0x000f62000c2e1900 */
[----:B------:R-:W-:-:S04]  /*02e0*/  IMAD.WIDE R4, R25, 0x4, R10 ;  /* 0x0000000419047825 */ /* 0x000fc800078e020a */
[----:B------:R-:W-:Y:S02]  /*02f0*/  IMAD.WIDE R10, R9, 0x4, R10 ;  /* 0x00000004090a7825 */ /* 0x000fe400078e020a */
[----:B------:R-:W4:Y:S01]  /*0300*/  LDC.64 R8, c[0x0][0x228] ;  /* 0x00008a00ff087b82 */ /* 0x000f220000000a00 */
[----:B------:R1:W5:Y:S04]  /*0310*/  LDG.E.EL R5, desc[UR4][R4.64] ;  /* 0x0000000404057981 */ /* 0x000368000c2e1900 */
[----:B------:R-:W5:Y:S01]  /*0320*/  LDG.E.EL R11, desc[UR4][R10.64] ;  /* 0x000000040a0b7981 */ /* 0x000f62000c2e1900 */
[----:B-1----:R-:W-:-:S06]  /*0330*/  IMAD.WIDE R2, R15, 0x4, R2 ;  /* 0x000000040f027825 */ /* 0x002fcc00078e0202 */
[----:B------:R-:W5:Y:S01]  /*0340*/  LDG.E.EL R2, desc[UR4][R2.64] ;  /* 0x0000000402027981 */ /* 0x000f62000c2e1900 */
[----:B----4-:R-:W-:-:S04]  /*0350*/  IMAD.WIDE R6, R15, 0x4, R6 ;  /* 0x000000040f067825 */ /* 0x010fc800078e0206 */
[----:B------:R-:W-:Y:S02]  /*0360*/  IMAD.WIDE R8, R15, 0x4, R8 ;  /* 0x000000040f087825 */ /* 0x000fe400078e0208 */
[----:B------:R1:W4:Y:S04]  /*0370*/  LDG.E.EL R15, desc[UR4][R6.64] ;  /* 0x00000004060f7981 */ /* 0x000328000c2e1900 */
[----:B------:R-:W4:Y:S01]  /*0380*/  LDG.E.EL R8, desc[UR4][R8.64] ;  /* 0x0000000408087981 */ /* 0x000f22000c2e1900 */
[----:B0-----:R-:W-:Y:S01]  /*0390*/  IMAD.MOV.U32 R4, RZ, RZ, 0x3e800000 ;  /* 0x3e800000ff047424 */ /* 0x001fe200078e00ff */
[----:B-1----:R-:W0:Y:S02]  /*03a0*/  LDC.64 R6, c[0x0][0x238] ;  /* 0x00008e00ff067b82 */ /* 0x002e240000000a00 */
[----:B0-----:R-:W-:-:S04]  /*03b0*/  IMAD.WIDE R6, R0, 0x4, R6 ;  /* 0x0000000400067825 */ /* 0x001fc800078e0206 */
[----:B---3--:R-:W-:-:S06]  /*03c0*/  FADD R13, R13, 9.9999997473787516356e-06 ;  /* 0x3727c5ac0d0d7421 */ /* 0x008fcc0000000000 */
[----:B------:R-:W0:Y:S01]  /*03d0*/  MUFU.SQRT R13, R13 ;  /* 0x0000000d000d7308 */ /* 0x000e220000002000 */
[----:B--2---:R-:W-:Y:S02]  /*03e0*/  FSETP.GT.AND P2, PT, R17, R14, PT ;  /* 0x0000000e1100720b */ /* 0x004fe40003f44000 */
[C---:B0-----:R-:W-:Y:S02]  /*03f0*/  FSETP.GT.AND P0, PT, R13.reuse, 8.50705917302346158658e+37, PT ;  /* 0x7e8000000d00780b */ /* 0x041fe40003f04000 */
[----:B------:R-:W-:Y:S02]  /*0400*/  FSETP.GEU.AND P1, PT, R13, 1.175494350822287508e-38, PT ;  /* 0x008000000d00780b */ /* 0x000fe40003f2e000 */
[----:B-----5:R-:W-:Y:S02]  /*0410*/  FSETP.NAN.AND P3, PT, R12, R12, PT ;  /* 0x0000000c0c00720b */ /* 0x020fe40003f68000 */
[----:B------:R-:W-:Y:S02]  /*0420*/  FSETP.NAN.AND P5, PT, R17, R17, PT ;  /* 0x000000111100720b */ /* 0x000fe40003fa8000 */
[----:B------:R-:W-:-:S03]  /*0430*/  FSETP.GT.AND P4, PT, R19, R16, PT ;  /* 0x000000101300720b */ /* 0x000fc60003f84000 */
[----:B------:R-:W-:Y:S02]  /*0440*/  @!P2 FSEL R17, R17, R14, P5 ;  /* 0x0000000e1111a208 */ /* 0x000fe40002800000 */
[----:B------:R-:W-:Y:S01]  /*0450*/  FSETP.NAN.AND P2, PT, R18, R18, PT ;  /* 0x000000121200720b */ /* 0x000fe20003f48000 */
[----:B------:R-:W-:Y:S01]  /*0460*/  @P0 FMUL R13, R13, 0.25 ;  /* 0x3e8000000d0d0820 */ /* 0x000fe20000400000 */
[----:B------:R-:W-:Y:S02]  /*0470*/  FSETP.NAN.AND P5, PT, R19, R19, PT ;  /* 0x000000131300720b */ /* 0x000fe40003fa8000 */
[----:B------:R-:W-:Y:S01]  /*0480*/  FSETP.GEU.AND P6, PT, R17, R12, PT ;  /* 0x0000000c1100720b */ /* 0x000fe20003fce000 */
[----:B------:R-:W-:-:S03]  /*0490*/  @!P1 FMUL R13, R13, 16777216 ;  /* 0x4b8000000d0d9820 */ /* 0x000fc60000400000 */
[----:B------:R-:W-:Y:S02]  /*04a0*/  @!P3 FSEL R12, R12, R17, !P6 ;  /* 0x000000110c0cb208 */ /* 0x000fe40007000000 */
[----:B------:R-:W-:Y:S02]  /*04b0*/  @!P4 FSEL R19, R19, R16, P5 ;  /* 0x000000101313c208 */ /* 0x000fe40002800000 */
[----:B------:R-:W-:Y:S02]  /*04c0*/  FSETP.NAN.AND P3, PT, R5, R5, PT ;  /* 0x000000050500720b */ /* 0x000fe40003f68000 */
[----:B------:R-:W-:Y:S01]  /*04d0*/  FSETP.NAN.AND P4, PT, R11, R11, PT ;  /* 0x0000000b0b00720b */ /* 0x000fe20003f88000 */
[----:B------:R-:W0:Y:S01]  /*04e0*/  MUFU.RCP R13, R13 ;  /* 0x0000000d000d7308 */ /* 0x000e220000001000 */
[----:B------:R-:W-:-:S04]  /*04f0*/  FSETP.GEU.AND P5, PT, R19, R18, PT ;  /* 0x000000121300720b */ /* 0x000fc80003fae000 */
[----:B------:R-:W-:Y:S02]  /*0500*/  @!P2 FSEL R18, R18, R19, !P5 ;  /* 0x000000131212a208 */ /* 0x000fe40006800000 */
[----:B------:R-:W-:Y:S02]  /*0510*/  FSEL R4, R4, 1, P0 ;  /* 0x3f80000004047808 */ /* 0x000fe40000000000 */
[----:B------:R-:W-:Y:S02]  /*0520*/  FSETP.GEU.AND P2, PT, R12, R5, PT ;  /* 0x000000050c00720b */ /* 0x000fe40003f4e000 */
[----:B------:R-:W-:Y:S01]  /*0530*/  FSETP.GEU.AND P0, PT, R18, R11, PT ;  /* 0x0000000b1200720b */ /* 0x000fe20003f0e000 */
[----:B------:R-:W-:Y:S01]  /*0540*/  @!P1 FMUL R4, R4, 16777216 ;  /* 0x4b80000004049820 */ /* 0x000fe20000400000 */
[----:B------:R-:W-:Y:S02]  /*0550*/  @!P3 FSEL R5, R5, R12, !P2 ;  /* 0x0000000c0505b208 */ /* 0x000fe40005000000 */
[----:B------:R-:W-:Y:S01]  /*0560*/  @!P4 FSEL R11, R11, R18, !P0 ;  /* 0x000000120b0bc208 */ /* 0x000fe20004000000 */
[----:B0-----:R-:W-:-:S02]  /*0570*/  FMUL R4, R13, R4 ;  /* 0x000000040d047220 */ /* 0x001fc40000400000 */
[C---:B------:R-:W-:Y:S02]  /*0580*/  FADD R5, -R2.reuse, R5 ;  /* 0x0000000502057221 */ /* 0x040fe40000000100 */
[----:B------:R-:W-:Y:S02]  /*0590*/  FADD R2, -R2, R11 ;  /* 0x0000000b02027221 */ /* 0x000fe40000000100 */
[-C--:B------:R-:W-:Y:S02]  /*05a0*/  FMUL R5, R5, R4.reuse ;  /* 0x0000000405057220 */ /* 0x080fe40000400000 */
[----:B------:R-:W-:Y:S02]  /*05b0*/  FMUL R2, R2, R4 ;  /* 0x0000000402027220 */ /* 0x000fe40000400000 */
[C-C-:B----4-:R-:W-:Y:S02]  /*05c0*/  FFMA R5, R8.reuse, R5, R15.reuse ;  /* 0x0000000508057223 */ /* 0x150fe4000000000f */
[----:B------:R-:W-:-:S03]  /*05d0*/  FFMA R2, R8, R2, R15 ;  /* 0x0000000208027223 */ /* 0x000fc6000000000f */
[C---:B------:R-:W-:Y:S02]  /*05e0*/  FSETP.GEU.AND P0, PT, R5.reuse, RZ, PT ;  /* 0x000000ff0500720b */ /* 0x040fe40003f0e000 */
[C---:B------:R-:W-:Y:S02]  /*05f0*/  FSETP.GEU.AND P1, PT, R2.reuse, RZ, PT ;  /* 0x000000ff0200720b */ /* 0x040fe40003f2e000 */
[----:B------:R-:W-:Y:S02]  /*0600*/  FSEL R4, R5, RZ, P0 ;  /* 0x000000ff05047208 */ /* 0x000fe40000000000 */
[----:B------:R-:W-:-:S05]  /*0610*/  FSEL R5, R2, RZ, P1 ;  /* 0x000000ff02057208 */ /* 0x000fca0000800000 */
[----:B------:R-:W-:Y:S01]  /*0620*/  STG.E.64 desc[UR4][R6.64], R4 ;  /* 0x0000000406007986 */ /* 0x000fe2000c101b04 */
[----:B------:R-:W-:Y:S05]  /*0630*/  EXIT ;  /* 0x000000000000794d */ /* 0x000fea0003800000 */
.L_x_0:
[----:B------:R-:W-:-:S00]  /*0640*/  BRA `(.L_x_0) ;  /* 0xfffffffc00fc7947 */ /* 0x000fc0000383ffff */
[----:B------:R-:W-:-:S00]  /*0650*/  NOP ;  /* 0x0000000000007918 */ /* 0x000fc00000000000 */
        /* <DEDUP_REMOVED lines=10> */
.L_x_1:


//--------------------- .nv.global.init           --------------------------
	.section	.nv.global.init,"aw",@progbits
.nv.global.init:
	.type		_$_str,@object
	.size		_$_str,(_$_str_$_2 - _$_str)
_$_str:
        /*0000*/ 	.byte	0x5f, 0x5f, 0x43, 0x55, 0x44, 0x41, 0x5f, 0x46, 0x54, 0x5a, 0x00
	.type		_$_str_$_2,@object
	.size		_$_str_$_2,(.L_1 - _$_str_$_2)
_$_str_$_2:
        /*000b*/ 	.byte	0x5f, 0x5f, 0x43, 0x55, 0x44, 0x41, 0x5f, 0x50, 0x52, 0x45, 0x43, 0x5f, 0x53, 0x51, 0x52, 0x54
        /*001b*/ 	.byte	0x00
.L_1:


//--------------------- .nv.constant0.triton_poi_fused__native_batch_norm_legit_no_training_max_pool2d_with_indices_relu_5 --------------------------
	.section	.nv.constant0.triton_poi_fused__native_batch_norm_legit_no_training_max_pool2d_with_indices_relu_5,"a",@progbits
	.sectionflags	@""
	.align	4
.nv.constant0.triton_poi_fused__native_batch_norm_legit_no_training_max_pool2d_with_indices_relu_5:
	.zero		580
